//
// Generated by NVIDIA NVVM Compiler
//
// Compiler Build ID: CL-36424714
// Cuda compilation tools, release 13.0, V13.0.88
// Based on NVVM 20.0.0
//

.version 9.0
.target sm_100
.address_size 64

	// .globl	kernmulRSymm

.visible .entry kernmulRSymm(
	.param .u64 .ptr .align 1 kernmulRSymm_param_0,
	.param .u64 .ptr .align 1 kernmulRSymm_param_1,
	.param .u64 .ptr .align 1 kernmulRSymm_param_2,
	.param .u64 .ptr .align 1 kernmulRSymm_param_3,
	.param .u64 .ptr .align 1 kernmulRSymm_param_4,
	.param .u64 .ptr .align 1 kernmulRSymm_param_5,
	.param .u64 .ptr .align 1 kernmulRSymm_param_6,
	.param .u64 .ptr .align 1 kernmulRSymm_param_7,
	.param .u64 .ptr .align 1 kernmulRSymm_param_8,
	.param .u64 .ptr .align 1 kernmulRSymm_param_9,
	.param .u64 .ptr .align 1 kernmulRSymm_param_10,
	.param .u64 .ptr .align 1 kernmulRSymm_param_11,
	.param .u32 kernmulRSymm_param_12
)
{
	.reg .pred 	%p<2>;
	.reg .b32 	%r<10>;
	.reg .b32 	%f<22>;
	.reg .b64 	%rd<17>;

	ld.param.u64 	%rd1, [kernmulRSymm_param_0];
	ld.param.u64 	%rd2, [kernmulRSymm_param_1];
	ld.param.u64 	%rd3, [kernmulRSymm_param_3];
	ld.param.u64 	%rd4, [kernmulRSymm_param_7];
	ld.param.u64 	%rd5, [kernmulRSymm_param_8];
	ld.param.u32 	%r2, [kernmulRSymm_param_12];
	mov.u32 	%r3, %ctaid.y;
	mov.u32 	%r4, %nctaid.x;
	mov.u32 	%r5, %ctaid.x;
	mad.lo.s32 	%r6, %r3, %r4, %r5;
	mov.u32 	%r7, %ntid.x;
	mov.u32 	%r8, %tid.x;
	mad.lo.s32 	%r1, %r6, %r7, %r8;
	setp.ge.s32 	%p1, %r1, %r2;
	@%p1 bra 	$L__BB0_2;
	cvta.to.global.u64 	%rd6, %rd1;
	cvta.to.global.u64 	%rd7, %rd2;
	cvta.to.global.u64 	%rd8, %rd3;
	cvta.to.global.u64 	%rd9, %rd4;
	cvta.to.global.u64 	%rd10, %rd5;
	shl.b32 	%r9, %r1, 1;
	mul.wide.s32 	%rd11, %r9, 4;
	add.s64 	%rd12, %rd6, %rd11;
	ld.global.f32 	%f1, [%rd12];
	ld.global.f32 	%f2, [%rd12+4];
	add.s64 	%rd13, %rd7, %rd11;
	ld.global.f32 	%f3, [%rd13];
	ld.global.f32 	%f4, [%rd13+4];
	add.s64 	%rd14, %rd8, %rd11;
	ld.global.f32 	%f5, [%rd14];
	ld.global.f32 	%f6, [%rd14+4];
	add.s64 	%rd15, %rd9, %rd11;
	ld.global.f32 	%f7, [%rd15];
	add.s64 	%rd16, %rd10, %rd11;
	ld.global.f32 	%f8, [%rd16];
	ld.global.f32 	%f9, [%rd15+4];
	ld.global.f32 	%f10, [%rd16+4];
	mul.f32 	%f11, %f1, %f5;
	mul.f32 	%f12, %f2, %f6;
	sub.f32 	%f13, %f11, %f12;
	mul.f32 	%f14, %f3, %f8;
	mul.f32 	%f15, %f4, %f10;
	sub.f32 	%f16, %f14, %f15;
	add.f32 	%f17, %f13, %f16;
	mul.f32 	%f18, %f1, %f7;
	mul.f32 	%f19, %f2, %f9;
	sub.f32 	%f20, %f18, %f19;
	add.f32 	%f21, %f20, %f17;
	st.global.f32 	[%rd12], %f21;
$L__BB0_2:
	ret;

}


// ===== COMPILED SASS (sm_100) =====

	.target	sm_100

	.elftype	@"ET_EXEC"


//--------------------- .note.nv.tkinfo           --------------------------
	.section	.note.nv.tkinfo,"",@"SHT_NOTE"
	.sectionflags	@"SHF_NOTE_NV_TKINFO"
	.tkinfo
        /*0018*/ 	.word	0x00000002
        /*0030*/ 	.string	""
        /*0030*/ 	.string	"ptxas"
        /*0030*/ 	.string	"Cuda compilation tools, release 13.0, V13.0.88"
        /*0030*/ 	.string	"Build cuda_13.0.r13.0/compiler.36424714_0"
        /*0030*/ 	.string	"-arch sm_100 -m 64 "



//--------------------- .note.nv.cuinfo           --------------------------
	.section	.note.nv.cuinfo,"",@"SHT_NOTE"
	.sectionflags	@"SHF_NOTE_NV_CUINFO"
        /*0018*/ 	.short	0x0002
        /*001a*/ 	.short	0x0064
        /*001c*/ 	.short	0x0082
	.zero		2


//--------------------- .nv.info                  --------------------------
	.section	.nv.info,"",@"SHT_CUDA_INFO"
	.align	4


	//----- nvinfo : EIATTR_REGCOUNT
	.align		4
        /*0000*/ 	.byte	0x04, 0x2f
        /*0002*/ 	.short	(.L_1 - .L_0)
	.align		4
.L_0:
        /*0004*/ 	.word	index@(kernmulRSymm)
        /*0008*/ 	.word	0x0000001a


	//----- nvinfo : EIATTR_FRAME_SIZE
	.align		4
.L_1:
        /*000c*/ 	.byte	0x04, 0x11
        /*000e*/ 	.short	(.L_3 - .L_2)
	.align		4
.L_2:
        /*0010*/ 	.word	index@(kernmulRSymm)
        /*0014*/ 	.word	0x00000000


	//----- nvinfo : EIATTR_MIN_STACK_SIZE
	.align		4
.L_3:
        /*0018*/ 	.byte	0x04, 0x12
        /*001a*/ 	.short	(.L_5 - .L_4)
	.align		4
.L_4:
        /*001c*/ 	.word	index@(kernmulRSymm)
        /*0020*/ 	.word	0x00000000
.L_5:


//--------------------- .nv.compat                --------------------------
	.section	.nv.compat,"",@"SHT_CUDA_COMPAT_INFO"
	.align	4
        /*0000*/ 	.byte	0x02, 0x09, 0x00, 0x00, 0x02, 0x02, 0x01, 0x00, 0x02, 0x05, 0x05, 0x00, 0x03, 0x07, 0x01, 0x01
        /*0010*/ 	.byte	0x02, 0x03, 0x00, 0x00, 0x02, 0x06, 0x01, 0x00, 0x04, 0x0b, 0x08, 0x00, 0x09, 0x00, 0x00, 0x00
        /*0020*/ 	.byte	0x00, 0x00, 0x00, 0x00


//--------------------- .nv.info.kernmulRSymm     --------------------------
	.section	.nv.info.kernmulRSymm,"",@"SHT_CUDA_INFO"
	.sectionflags	@""
	.align	4


	//----- nvinfo : EIATTR_CUDA_API_VERSION
	.align		4
        /*0000*/ 	.byte	0x04, 0x37
        /*0002*/ 	.short	(.L_7 - .L_6)
.L_6:
        /*0004*/ 	.word	0x00000082


	//----- nvinfo : EIATTR_KPARAM_INFO
	.align		4
.L_7:
        /*0008*/ 	.byte	0x04, 0x17
        /*000a*/ 	.short	(.L_9 - .L_8)
.L_8:
        /*000c*/ 	.word	0x00000000
        /*0010*/ 	.short	0x000c
        /*0012*/ 	.short	0x0060
        /*0014*/ 	.byte	0x00, 0xf0, 0x11, 0x00


	//----- nvinfo : EIATTR_KPARAM_INFO
	.align		4
.L_9:
        /*0018*/ 	.byte	0x04, 0x17
        /*001a*/ 	.short	(.L_11 - .L_10)
.L_10:
        /*001c*/ 	.word	0x00000000
        /*0020*/ 	.short	0x000b
        /*0022*/ 	.short	0x0058
        /*0024*/ 	.byte	0x00, 0xf5, 0x21, 0x00


	//----- nvinfo : EIATTR_KPARAM_INFO
	.align		4
.L_11:
        /*0028*/ 	.byte	0x04, 0x17
        /*002a*/ 	.short	(.L_13 - .L_12)
.L_12:
        /*002c*/ 	.word	0x00000000
        /*0030*/ 	.short	0x000a
        /*0032*/ 	.short	0x0050
        /*0034*/ 	.byte	0x00, 0xf5, 0x21, 0x00


	//----- nvinfo : EIATTR_KPARAM_INFO
	.align		4
.L_13:
        /*0038*/ 	.byte	0x04, 0x17
        /*003a*/ 	.short	(.L_15 - .L_14)
.L_14:
        /*003c*/ 	.word	0x00000000
        /*0040*/ 	.short	0x0009
        /*0042*/ 	.short	0x0048
        /*0044*/ 	.byte	0x00, 0xf5, 0x21, 0x00


	//----- nvinfo : EIATTR_KPARAM_INFO
	.align		4
.L_15:
        /*0048*/ 	.byte	0x04, 0x17
        /*004a*/ 	.short	(.L_17 - .L_16)
.L_16:
        /*004c*/ 	.word	0x00000000
        /*0050*/ 	.short	0x0008
        /*0052*/ 	.short	0x0040
        /*0054*/ 	.byte	0x00, 0xf5, 0x21, 0x00


	//----- nvinfo : EIATTR_KPARAM_INFO
	.align		4
.L_17:
        /*0058*/ 	.byte	0x04, 0x17
        /*005a*/ 	.short	(.L_19 - .L_18)
.L_18:
        /*005c*/ 	.word	0x00000000
        /*0060*/ 	.short	0x0007
        /*0062*/ 	.short	0x0038
        /*0064*/ 	.byte	0x00, 0xf5, 0x21, 0x00


	//----- nvinfo : EIATTR_KPARAM_INFO
	.align		4
.L_19:
        /*0068*/ 	.byte	0x04, 0x17
        /*006a*/ 	.short	(.L_21 - .L_20)
.L_20:
        /*006c*/ 	.word	0x00000000
        /*0070*/ 	.short	0x0006
        /*0072*/ 	.short	0x0030
        /*0074*/ 	.byte	0x00, 0xf5, 0x21, 0x00


	//----- nvinfo : EIATTR_KPARAM_INFO
	.align		4
.L_21:
        /*0078*/ 	.byte	0x04, 0x17
        /*007a*/ 	.short	(.L_23 - .L_22)
.L_22:
        /*007c*/ 	.word	0x00000000
        /*0080*/ 	.short	0x0005
        /*0082*/ 	.short	0x0028
        /*0084*/ 	.byte	0x00, 0xf5, 0x21, 0x00


	//----- nvinfo : EIATTR_KPARAM_INFO
	.align		4
.L_23:
        /*0088*/ 	.byte	0x04, 0x17
        /*008a*/ 	.short	(.L_25 - .L_24)
.L_24:
        /*008c*/ 	.word	0x00000000
        /*0090*/ 	.short	0x0004
        /*0092*/ 	.short	0x0020
        /*0094*/ 	.byte	0x00, 0xf5, 0x21, 0x00


	//----- nvinfo : EIATTR_KPARAM_INFO
	.align		4
.L_25:
        /*0098*/ 	.byte	0x04, 0x17
        /*009a*/ 	.short	(.L_27 - .L_26)
.L_26:
        /*009c*/ 	.word	0x00000000
        /*00a0*/ 	.short	0x0003
        /*00a2*/ 	.short	0x0018
        /*00a4*/ 	.byte	0x00, 0xf5, 0x21, 0x00


	//----- nvinfo : EIATTR_KPARAM_INFO
	.align		4
.L_27:
        /*00a8*/ 	.byte	0x04, 0x17
        /*00aa*/ 	.short	(.L_29 - .L_28)
.L_28:
        /*00ac*/ 	.word	0x00000000
        /*00b0*/ 	.short	0x0002
        /*00b2*/ 	.short	0x0010
        /*00b4*/ 	.byte	0x00, 0xf5, 0x21, 0x00


	//----- nvinfo : EIATTR_KPARAM_INFO
	.align		4
.L_29:
        /*00b8*/ 	.byte	0x04, 0x17
        /*00ba*/ 	.short	(.L_31 - .L_30)
.L_30:
        /*00bc*/ 	.word	0x00000000
        /*00c0*/ 	.short	0x0001
        /*00c2*/ 	.short	0x0008
        /*00c4*/ 	.byte	0x00, 0xf5, 0x21, 0x00


	//----- nvinfo : EIATTR_KPARAM_INFO
	.align		4
.L_31:
        /*00c8*/ 	.byte	0x04, 0x17
        /*00ca*/ 	.short	(.L_33 - .L_32)
.L_32:
        /*00cc*/ 	.word	0x00000000
        /*00d0*/ 	.short	0x0000
        /*00d2*/ 	.short	0x0000
        /*00d4*/ 	.byte	0x00, 0xf5, 0x21, 0x00


	//----- nvinfo : EIATTR_SPARSE_MMA_MASK
	.align		4
.L_33:
        /*00d8*/ 	.byte	0x03, 0x50
        /*00da*/ 	.short	0x0000


	//----- nvinfo : EIATTR_MAXREG_COUNT
	.align		4
        /*00dc*/ 	.byte	0x03, 0x1b
        /*00de*/ 	.short	0x00ff


	//----- nvinfo : EIATTR_MERCURY_ISA_VERSION
	.align		4
        /*00e0*/ 	.byte	0x03, 0x5f
        /*00e2*/ 	.short	0x0101


	//----- nvinfo : EIATTR_VRC_CTA_INIT_COUNT
	.align		4
        /*00e4*/ 	.byte	0x02, 0x4a
	.zero		1
	.zero		1


	//----- nvinfo : EIATTR_EXIT_INSTR_OFFSETS
	.align		4
        /*00e8*/ 	.byte	0x04, 0x1c
        /*00ea*/ 	.short	(.L_35 - .L_34)


	//   ....[0]....
.L_34:
        /*00ec*/ 	.word	0x000000a0


	//   ....[1]....
        /*00f0*/ 	.word	0x000002a0


	//----- nvinfo : EIATTR_CBANK_PARAM_SIZE
	.align		4
.L_35:
        /*00f4*/ 	.byte	0x03, 0x19
        /*00f6*/ 	.short	0x0064


	//----- nvinfo : EIATTR_PARAM_CBANK
	.align		4
        /*00f8*/ 	.byte	0x04, 0x0a
        /*00fa*/ 	.short	(.L_37 - .L_36)
	.align		4
.L_36:
        /*00fc*/ 	.word	index@(.nv.constant0.kernmulRSymm)
        /*0100*/ 	.short	0x0380
        /*0102*/ 	.short	0x0064


	//----- nvinfo : EIATTR_SW_WAR
	.align		4
.L_37:
        /*0104*/ 	.byte	0x04, 0x36
        /*0106*/ 	.short	(.L_39 - .L_38)
.L_38:
        /*0108*/ 	.word	0x00000008
.L_39:


//--------------------- .nv.callgraph             --------------------------
	.section	.nv.callgraph,"",@"SHT_CUDA_CALLGRAPH"
	.align	4
	.sectionentsize	8
	.align		4
        /*0000*/ 	.word	0x00000000
	.align		4
        /*0004*/ 	.word	0xffffffff
	.align		4
        /*0008*/ 	.word	0x00000000
	.align		4
        /*000c*/ 	.word	0xfffffffe
	.align		4
        /*0010*/ 	.word	0x00000000
	.align		4
        /*0014*/ 	.word	0xfffffffd
	.align		4
        /*0018*/ 	.word	0x00000000
	.align		4
        /*001c*/ 	.word	0xfffffffc


//--------------------- .text.kernmulRSymm        --------------------------
	.section	.text.kernmulRSymm,"ax",@progbits
	.align	128
        .global         kernmulRSymm
        .type           kernmulRSymm,@function
        .size           kernmulRSymm,(.L_x_1 - kernmulRSymm)
        .other          kernmulRSymm,@"STO_CUDA_ENTRY STV_DEFAULT"
kernmulRSymm:
.text.kernmulRSymm:
[----:B------:R-:W-:Y:S01]  /*0000*/  LDC R1, c[0x0][0x37c] ;  /* 0x0000df00ff017b82 */ /* 0x000fe20000000800 */
[----:B------:R-:W0:Y:S07]  /*0010*/  S2R R3, SR_TID.X ;  /* 0x0000000000037919 */ /* 0x000e2e0000002100 */
[----:B------:R-:W-:Y:S01]  /*0020*/  S2UR UR4, SR_CTAID.Y ;  /* 0x00000000000479c3 */ /* 0x000fe20000002600 */
[----:B------:R-:W1:Y:S01]  /*0030*/  LDCU UR5, c[0x0][0x370] ;  /* 0x00006e00ff0577ac */ /* 0x000e620008000800 */
[----:B------:R-:W2:Y:S06]  /*0040*/  LDCU UR7, c[0x0][0x3e0] ;  /* 0x00007c00ff0777ac */ /* 0x000eac0008000800 */
[----:B------:R-:W1:Y:S08]  /*0050*/  S2UR UR6, SR_CTAID.X ;  /* 0x00000000000679c3 */ /* 0x000e700000002500 */
[----:B------:R-:W0:Y:S01]  /*0060*/  LDC R0, c[0x0][0x360] ;  /* 0x0000d800ff007b82 */ /* 0x000e220000000800 */
[----:B-1----:R-:W-:-:S06]  /*0070*/  UIMAD UR4, UR4, UR5, UR6 ;  /* 0x00000005040472a4 */ /* 0x002fcc000f8e0206 */
[----:B0-----:R-:W-:-:S05]  /*0080*/  IMAD R0, R0, UR4, R3 ;  /* 0x0000000400007c24 */ /* 0x001fca000f8e0203 */
[----:B--2---:R-:W-:-:S13]  /*0090*/  ISETP.GE.AND P0, PT, R0, UR7, PT ;  /* 0x0000000700007c0c */ /* 0x004fda000bf06270 */
[----:B------:R-:W-:Y:S05]  /*00a0*/  @P0 EXIT ;  /* 0x000000000000094d */ /* 0x000fea0003800000 */
[----:B------:R-:W0:Y:S01]  /*00b0*/  LDC.64 R8, c[0x0][0x398] ;  /* 0x0000e600ff087b82 */ /* 0x000e220000000a00 */
[----:B------:R-:W1:Y:S01]  /*00c0*/  LDCU.64 UR4, c[0x0][0x358] ;  /* 0x00006b00ff0477ac */ /* 0x000e620008000a00 */
[----:B------:R-:W-:-:S06]  /*00d0*/  SHF.L.U32 R13, R0, 0x1, RZ ;  /* 0x00000001000d7819 */ /* 0x000fcc00000006ff */
[----:B------:R-:W2:Y:S08]  /*00e0*/  LDC.64 R2, c[0x0][0x380] ;  /* 0x0000e000ff027b82 */ /* 0x000eb00000000a00 */
[----:B------:R-:W3:Y:S08]  /*00f0*/  LDC.64 R6, c[0x0][0x388] ;  /* 0x0000e200ff067b82 */ /* 0x000ef00000000a00 */
[----:B------:R-:W4:Y:S01]  /*0100*/  LDC.64 R4, c[0x0][0x3c0] ;  /* 0x0000f000ff047b82 */ /* 0x000f220000000a00 */
[----:B0-----:R-:W-:-:S05]  /*0110*/  IMAD.WIDE R8, R13, 0x4, R8 ;  /* 0x000000040d087825 */ /* 0x001fca00078e0208 */
[----:B-1----:R-:W5:Y:S02]  /*0120*/  LDG.E R17, desc[UR4][R8.64+0x4] ;  /* 0x0000040408117981 */ /* 0x002f64000c1e1900 */
[----:B------:R-:W0:Y:S01]  /*0130*/  LDC.64 R10, c[0x0][0x3b8] ;  /* 0x0000ee00ff0a7b82 */ /* 0x000e220000000a00 */
[C---:B--2---:R-:W-:Y:S01]  /*0140*/  IMAD.WIDE R2, R13.reuse, 0x4, R2 ;  /* 0x000000040d027825 */ /* 0x044fe200078e0202 */
[----:B------:R-:W2:Y:S04]  /*0150*/  LDG.E R15, desc[UR4][R8.64] ;  /* 0x00000004080f7981 */ /* 0x000ea8000c1e1900 */
[----:B------:R-:W5:Y:S01]  /*0160*/  LDG.E R12, desc[UR4][R2.64+0x4] ;  /* 0x00000404020c7981 */ /* 0x000f62000c1e1900 */
[----:B---3--:R-:W-:-:S03]  /*0170*/  IMAD.WIDE R6, R13, 0x4, R6 ;  /* 0x000000040d067825 */ /* 0x008fc600078e0206 */
[----:B------:R-:W2:Y:S04]  /*0180*/  LDG.E R0, desc[UR4][R2.64] ;  /* 0x0000000402007981 */ /* 0x000ea8000c1e1900 */
[----:B------:R-:W3:Y:S01]  /*0190*/  LDG.E R14, desc[UR4][R6.64+0x4] ;  /* 0x00000404060e7981 */ /* 0x000ee2000c1e1900 */
[----:B----4-:R-:W-:-:S05]  /*01a0*/  IMAD.WIDE R4, R13, 0x4, R4 ;  /* 0x000000040d047825 */ /* 0x010fca00078e0204 */
[----:B------:R-:W3:Y:S01]  /*01b0*/  LDG.E R23, desc[UR4][R4.64+0x4] ;  /* 0x0000040404177981 */ /* 0x000ee2000c1e1900 */
[----:B0-----:R-:W-:-:S03]  /*01c0*/  IMAD.WIDE R10, R13, 0x4, R10 ;  /* 0x000000040d0a7825 */ /* 0x001fc600078e020a */
[----:B------:R-:W4:Y:S04]  /*01d0*/  LDG.E R16, desc[UR4][R4.64] ;  /* 0x0000000404107981 */ /* 0x000f28000c1e1900 */
[----:B------:R-:W4:Y:S04]  /*01e0*/  LDG.E R13, desc[UR4][R6.64] ;  /* 0x00000004060d7981 */ /* 0x000f28000c1e1900 */
[----:B------:R-:W4:Y:S04]  /*01f0*/  LDG.E R21, desc[UR4][R10.64+0x4] ;  /* 0x000004040a157981 */ /* 0x000f28000c1e1900 */
[----:B------:R-:W4:Y:S01]  /*0200*/  LDG.E R19, desc[UR4][R10.64] ;  /* 0x000000040a137981 */ /* 0x000f22000c1e1900 */
[----:B-----5:R-:W-:-:S04]  /*0210*/  FMUL R17, R12, R17 ;  /* 0x000000110c117220 */ /* 0x020fc80000400000 */
[----:B--2---:R-:W-:Y:S01]  /*0220*/  FFMA R15, R0, R15, -R17 ;  /* 0x0000000f000f7223 */ /* 0x004fe20000000811 */
[----:B---3--:R-:W-:-:S04]  /*0230*/  FMUL R14, R14, R23 ;  /* 0x000000170e0e7220 */ /* 0x008fc80000400000 */
[----:B----4-:R-:W-:Y:S01]  /*0240*/  FFMA R14, R13, R16, -R14 ;  /* 0x000000100d0e7223 */ /* 0x010fe2000000080e */
[----:B------:R-:W-:-:S03]  /*0250*/  FMUL R12, R12, R21 ;  /* 0x000000150c0c7220 */ /* 0x000fc60000400000 */
[----:B------:R-:W-:Y:S01]  /*0260*/  FADD R14, R15, R14 ;  /* 0x0000000e0f0e7221 */ /* 0x000fe20000000000 */
[----:B------:R-:W-:-:S04]  /*0270*/  FFMA R19, R0, R19, -R12 ;  /* 0x0000001300137223 */ /* 0x000fc8000000080c */
[----:B------:R-:W-:-:S05]  /*0280*/  FADD R19, R14, R19 ;  /* 0x000000130e137221 */ /* 0x000fca0000000000 */
[----:B------:R-:W-:Y:S01]  /*0290*/  STG.E desc[UR4][R2.64], R19 ;  /* 0x0000001302007986 */ /* 0x000fe2000c101904 */
[----:B------:R-:W-:Y:S05]  /*02a0*/  EXIT ;  /* 0x000000000000794d */ /* 0x000fea0003800000 */
.L_x_0:
[----:B------:R-:W-:-:S00]  /*02b0*/  BRA `(.L_x_0) ;  /* 0xfffffffc00fc7947 */ /* 0x000fc0000383ffff */
[----:B------:R-:W-:-:S00]  /*02c0*/  NOP ;  /* 0x0000000000007918 */ /* 0x000fc00000000000 */
        /* <DEDUP_REMOVED lines=11> */
.L_x_1:


//--------------------- .nv.shared.reserved.0     --------------------------
	.section	.nv.shared.reserved.0,"aw",@nobits
	.weak		__nv_reservedSMEM_offset_0_alias
	.size		__nv_reservedSMEM_offset_0_alias, 0, 64
	.other		__nv_reservedSMEM_offset_0_alias,@"STO_CUDA_RESERVED_SHARED STV_DEFAULT"
__nv_reservedSMEM_offset_0_alias:
	.zero		0
	.zero		64


//--------------------- .nv.constant0.kernmulRSymm --------------------------
	.section	.nv.constant0.kernmulRSymm,"a",@progbits
	.sectionflags	@""
	.align	4
.nv.constant0.kernmulRSymm:
	.zero		996


//--------------------- SYMBOLS --------------------------

	.type		.nv.reservedSmem.offset0,@object
	.size		.nv.reservedSmem.offset0,0x4
